//
// Generated by NVIDIA NVVM Compiler
//
// Compiler Build ID: CL-36424714
// Cuda compilation tools, release 13.0, V13.0.88
// Based on NVVM 20.0.0
//

.version 9.0
.target sm_100
.address_size 64

	// .globl	_Z9matrixMulPfS_S_
.extern .func __assertfail
(
	.param .b64 __assertfail_param_0,
	.param .b64 __assertfail_param_1,
	.param .b32 __assertfail_param_2,
	.param .b64 __assertfail_param_3,
	.param .b64 __assertfail_param_4
)
;
.global .align 1 .b8 __unnamed_1[42] = {118, 111, 105, 100, 32, 109, 97, 116, 114, 105, 120, 77, 117, 108, 40, 102, 108, 111, 97, 116, 32, 42, 44, 32, 102, 108, 111, 97, 116, 32, 42, 44, 32, 102, 108, 111, 97, 116, 32, 42, 41};
// _ZZ9matrixMulPfS_S_E3s_a has been demoted
// _ZZ9matrixMulPfS_S_E3s_b has been demoted
.global .align 1 .b8 $str[17] = {98, 108, 111, 99, 107, 68, 105, 109, 46, 121, 32, 62, 61, 32, 66, 75};
.global .align 1 .b8 $str$1[27] = {47, 116, 109, 112, 47, 115, 97, 115, 115, 95, 99, 117, 95, 95, 119, 110, 95, 100, 113, 98, 103, 47, 107, 46, 99, 117};
.global .align 1 .b8 $str$2[17] = {98, 108, 111, 99, 107, 68, 105, 109, 46, 120, 32, 62, 61, 32, 66, 75};

.visible .entry _Z9matrixMulPfS_S_(
	.param .u64 .ptr .align 1 _Z9matrixMulPfS_S__param_0,
	.param .u64 .ptr .align 1 _Z9matrixMulPfS_S__param_1,
	.param .u64 .ptr .align 1 _Z9matrixMulPfS_S__param_2
)
.maxntid 256
.minnctapersm 1
{
	.reg .pred 	%p<7>;
	.reg .b32 	%r<56>;
	.reg .b32 	%f<354>;
	.reg .b64 	%rd<39>;
	// demoted variable
	.shared .align 4 .b8 _ZZ9matrixMulPfS_S_E3s_a[4096];
	// demoted variable
	.shared .align 4 .b8 _ZZ9matrixMulPfS_S_E3s_b[4096];
	ld.param.u64 	%rd4, [_Z9matrixMulPfS_S__param_0];
	ld.param.u64 	%rd5, [_Z9matrixMulPfS_S__param_1];
	ld.param.u64 	%rd3, [_Z9matrixMulPfS_S__param_2];
	cvta.to.global.u64 	%rd1, %rd4;
	cvta.to.global.u64 	%rd2, %rd5;
	mov.u32 	%r1, %tid.y;
	shl.b32 	%r18, %r1, 3;
	mov.u32 	%r2, %tid.x;
	shl.b32 	%r19, %r2, 3;
	mov.u32 	%r20, %ctaid.y;
	mov.u32 	%r3, %ntid.y;
	mul.lo.s32 	%r21, %r3, %r20;
	shl.b32 	%r22, %r21, 3;
	mov.u32 	%r23, %ctaid.x;
	mov.u32 	%r4, %ntid.x;
	mul.lo.s32 	%r24, %r4, %r23;
	shl.b32 	%r25, %r24, 3;
	add.s32 	%r26, %r22, %r18;
	add.s32 	%r5, %r25, %r19;
	shl.b32 	%r27, %r1, 7;
	add.s32 	%r28, %r27, %r19;
	shl.b32 	%r6, %r26, 10;
	shl.b32 	%r29, %r1, 6;
	add.s32 	%r30, %r29, %r2;
	shl.b32 	%r31, %r30, 2;
	mov.u32 	%r32, _ZZ9matrixMulPfS_S_E3s_a;
	add.s32 	%r7, %r32, %r31;
	shl.b32 	%r33, %r28, 2;
	mov.u32 	%r34, _ZZ9matrixMulPfS_S_E3s_b;
	add.s32 	%r8, %r34, %r33;
	shl.b32 	%r35, %r2, 5;
	add.s32 	%r9, %r34, %r35;
	shl.b32 	%r36, %r1, 8;
	add.s32 	%r37, %r36, %r32;
	add.s32 	%r10, %r37, 128;
	mov.b32 	%r53, 0;
	mov.f32 	%f290, 0f00000000;
	mov.u64 	%rd12, $str$2;
	mov.u64 	%rd14, $str$1;
	mov.u64 	%rd16, __unnamed_1;
	mov.f32 	%f291, %f290;
	mov.f32 	%f292, %f290;
	mov.f32 	%f293, %f290;
	mov.f32 	%f294, %f290;
	mov.f32 	%f295, %f290;
	mov.f32 	%f296, %f290;
	mov.f32 	%f297, %f290;
	mov.f32 	%f298, %f290;
	mov.f32 	%f299, %f290;
	mov.f32 	%f300, %f290;
	mov.f32 	%f301, %f290;
	mov.f32 	%f302, %f290;
	mov.f32 	%f303, %f290;
	mov.f32 	%f304, %f290;
	mov.f32 	%f305, %f290;
	mov.f32 	%f306, %f290;
	mov.f32 	%f307, %f290;
	mov.f32 	%f308, %f290;
	mov.f32 	%f309, %f290;
	mov.f32 	%f310, %f290;
	mov.f32 	%f311, %f290;
	mov.f32 	%f312, %f290;
	mov.f32 	%f313, %f290;
	mov.f32 	%f314, %f290;
	mov.f32 	%f315, %f290;
	mov.f32 	%f316, %f290;
	mov.f32 	%f317, %f290;
	mov.f32 	%f318, %f290;
	mov.f32 	%f319, %f290;
	mov.f32 	%f320, %f290;
	mov.f32 	%f321, %f290;
	mov.f32 	%f322, %f290;
	mov.f32 	%f323, %f290;
	mov.f32 	%f324, %f290;
	mov.f32 	%f325, %f290;
	mov.f32 	%f326, %f290;
	mov.f32 	%f327, %f290;
	mov.f32 	%f328, %f290;
	mov.f32 	%f329, %f290;
	mov.f32 	%f330, %f290;
	mov.f32 	%f331, %f290;
	mov.f32 	%f332, %f290;
	mov.f32 	%f333, %f290;
	mov.f32 	%f334, %f290;
	mov.f32 	%f335, %f290;
	mov.f32 	%f336, %f290;
	mov.f32 	%f337, %f290;
	mov.f32 	%f338, %f290;
	mov.f32 	%f339, %f290;
	mov.f32 	%f340, %f290;
	mov.f32 	%f341, %f290;
	mov.f32 	%f342, %f290;
	mov.f32 	%f343, %f290;
	mov.f32 	%f344, %f290;
	mov.f32 	%f345, %f290;
	mov.f32 	%f346, %f290;
	mov.f32 	%f347, %f290;
	mov.f32 	%f348, %f290;
	mov.f32 	%f349, %f290;
	mov.f32 	%f350, %f290;
	mov.f32 	%f351, %f290;
	mov.f32 	%f352, %f290;
	mov.f32 	%f353, %f290;
$L__BB0_1:
	setp.gt.u32 	%p1, %r3, 7;
	@%p1 bra 	$L__BB0_3;
	mov.u64 	%rd6, $str;
	cvta.global.u64 	%rd7, %rd6;
	cvta.global.u64 	%rd9, %rd14;
	cvta.global.u64 	%rd11, %rd16;
	{ // callseq 0, 0
	.param .b64 param0;
	st.param.b64 	[param0], %rd7;
	.param .b64 param1;
	st.param.b64 	[param1], %rd9;
	.param .b32 param2;
	st.param.b32 	[param2], 56;
	.param .b64 param3;
	st.param.b64 	[param3], %rd11;
	.param .b64 param4;
	st.param.b64 	[param4], 1;
	call.uni 
	__assertfail, 
	(
	param0, 
	param1, 
	param2, 
	param3, 
	param4
	);
	} // callseq 0
$L__BB0_3:
	setp.gt.u32 	%p2, %r4, 7;
	@%p2 bra 	$L__BB0_5;
	cvta.global.u64 	%rd13, %rd12;
	cvta.global.u64 	%rd15, %rd14;
	cvta.global.u64 	%rd17, %rd16;
	{ // callseq 1, 0
	.param .b64 param0;
	st.param.b64 	[param0], %rd13;
	.param .b64 param1;
	st.param.b64 	[param1], %rd15;
	.param .b32 param2;
	st.param.b32 	[param2], 57;
	.param .b64 param3;
	st.param.b64 	[param3], %rd17;
	.param .b64 param4;
	st.param.b64 	[param4], 1;
	call.uni 
	__assertfail, 
	(
	param0, 
	param1, 
	param2, 
	param3, 
	param4
	);
	} // callseq 1
$L__BB0_5:
	setp.gt.u32 	%p3, %r2, 7;
	@%p3 bra 	$L__BB0_7;
	add.s32 	%r38, %r53, %r2;
	add.s32 	%r39, %r38, %r6;
	mul.wide.u32 	%rd18, %r39, 4;
	add.s64 	%rd19, %rd1, %rd18;
	ld.global.f32 	%f194, [%rd19];
	st.shared.f32 	[%r7], %f194;
	add.s32 	%r40, %r39, 1024;
	mul.wide.u32 	%rd20, %r40, 4;
	add.s64 	%rd21, %rd1, %rd20;
	ld.global.f32 	%f195, [%rd21];
	st.shared.f32 	[%r7+32], %f195;
	add.s32 	%r41, %r39, 2048;
	mul.wide.u32 	%rd22, %r41, 4;
	add.s64 	%rd23, %rd1, %rd22;
	ld.global.f32 	%f196, [%rd23];
	st.shared.f32 	[%r7+64], %f196;
	add.s32 	%r42, %r39, 3072;
	mul.wide.u32 	%rd24, %r42, 4;
	add.s64 	%rd25, %rd1, %rd24;
	ld.global.f32 	%f197, [%rd25];
	st.shared.f32 	[%r7+96], %f197;
	add.s32 	%r43, %r39, 4096;
	mul.wide.u32 	%rd26, %r43, 4;
	add.s64 	%rd27, %rd1, %rd26;
	ld.global.f32 	%f198, [%rd27];
	st.shared.f32 	[%r7+128], %f198;
	add.s32 	%r44, %r39, 5120;
	mul.wide.u32 	%rd28, %r44, 4;
	add.s64 	%rd29, %rd1, %rd28;
	ld.global.f32 	%f199, [%rd29];
	st.shared.f32 	[%r7+160], %f199;
	add.s32 	%r45, %r39, 6144;
	mul.wide.u32 	%rd30, %r45, 4;
	add.s64 	%rd31, %rd1, %rd30;
	ld.global.f32 	%f200, [%rd31];
	st.shared.f32 	[%r7+192], %f200;
	add.s32 	%r46, %r39, 7168;
	mul.wide.u32 	%rd32, %r46, 4;
	add.s64 	%rd33, %rd1, %rd32;
	ld.global.f32 	%f201, [%rd33];
	st.shared.f32 	[%r7+224], %f201;
$L__BB0_7:
	setp.gt.u32 	%p4, %r1, 7;
	@%p4 bra 	$L__BB0_9;
	add.s32 	%r47, %r53, %r1;
	shl.b32 	%r48, %r47, 10;
	add.s32 	%r49, %r5, %r48;
	mul.wide.u32 	%rd34, %r49, 4;
	add.s64 	%rd35, %rd2, %rd34;
	ld.global.f32 	%f202, [%rd35];
	st.shared.f32 	[%r8], %f202;
	ld.global.f32 	%f203, [%rd35+4];
	st.shared.f32 	[%r8+4], %f203;
	ld.global.f32 	%f204, [%rd35+8];
	st.shared.f32 	[%r8+8], %f204;
	ld.global.f32 	%f205, [%rd35+12];
	st.shared.f32 	[%r8+12], %f205;
	ld.global.f32 	%f206, [%rd35+16];
	st.shared.f32 	[%r8+16], %f206;
	ld.global.f32 	%f207, [%rd35+20];
	st.shared.f32 	[%r8+20], %f207;
	ld.global.f32 	%f208, [%rd35+24];
	st.shared.f32 	[%r8+24], %f208;
	ld.global.f32 	%f209, [%rd35+28];
	st.shared.f32 	[%r8+28], %f209;
$L__BB0_9:
	bar.sync 	0;
	mov.b32 	%r55, 16;
	mov.u32 	%r54, %r10;
$L__BB0_10:
	ld.shared.f32 	%f210, [%r54+-128];
	ld.shared.f32 	%f211, [%r54+-96];
	ld.shared.f32 	%f212, [%r54+-64];
	ld.shared.f32 	%f213, [%r54+-32];
	ld.shared.f32 	%f214, [%r54];
	ld.shared.f32 	%f215, [%r54+32];
	ld.shared.f32 	%f216, [%r54+64];
	ld.shared.f32 	%f217, [%r54+96];
	add.s32 	%r51, %r9, %r55;
	ld.shared.f32 	%f218, [%r51+-16];
	ld.shared.f32 	%f219, [%r51+-12];
	ld.shared.f32 	%f220, [%r51+-8];
	ld.shared.f32 	%f221, [%r51+-4];
	ld.shared.f32 	%f222, [%r51];
	ld.shared.f32 	%f223, [%r51+4];
	ld.shared.f32 	%f224, [%r51+8];
	ld.shared.f32 	%f225, [%r51+12];
	fma.rn.f32 	%f353, %f210, %f218, %f353;
	fma.rn.f32 	%f345, %f211, %f218, %f345;
	fma.rn.f32 	%f337, %f212, %f218, %f337;
	fma.rn.f32 	%f329, %f213, %f218, %f329;
	fma.rn.f32 	%f321, %f214, %f218, %f321;
	fma.rn.f32 	%f313, %f215, %f218, %f313;
	fma.rn.f32 	%f305, %f216, %f218, %f305;
	fma.rn.f32 	%f297, %f217, %f218, %f297;
	fma.rn.f32 	%f352, %f210, %f219, %f352;
	fma.rn.f32 	%f344, %f211, %f219, %f344;
	fma.rn.f32 	%f336, %f212, %f219, %f336;
	fma.rn.f32 	%f328, %f213, %f219, %f328;
	fma.rn.f32 	%f320, %f214, %f219, %f320;
	fma.rn.f32 	%f312, %f215, %f219, %f312;
	fma.rn.f32 	%f304, %f216, %f219, %f304;
	fma.rn.f32 	%f296, %f217, %f219, %f296;
	fma.rn.f32 	%f351, %f210, %f220, %f351;
	fma.rn.f32 	%f343, %f211, %f220, %f343;
	fma.rn.f32 	%f335, %f212, %f220, %f335;
	fma.rn.f32 	%f327, %f213, %f220, %f327;
	fma.rn.f32 	%f319, %f214, %f220, %f319;
	fma.rn.f32 	%f311, %f215, %f220, %f311;
	fma.rn.f32 	%f303, %f216, %f220, %f303;
	fma.rn.f32 	%f295, %f217, %f220, %f295;
	fma.rn.f32 	%f350, %f210, %f221, %f350;
	fma.rn.f32 	%f342, %f211, %f221, %f342;
	fma.rn.f32 	%f334, %f212, %f221, %f334;
	fma.rn.f32 	%f326, %f213, %f221, %f326;
	fma.rn.f32 	%f318, %f214, %f221, %f318;
	fma.rn.f32 	%f310, %f215, %f221, %f310;
	fma.rn.f32 	%f302, %f216, %f221, %f302;
	fma.rn.f32 	%f294, %f217, %f221, %f294;
	fma.rn.f32 	%f349, %f210, %f222, %f349;
	fma.rn.f32 	%f341, %f211, %f222, %f341;
	fma.rn.f32 	%f333, %f212, %f222, %f333;
	fma.rn.f32 	%f325, %f213, %f222, %f325;
	fma.rn.f32 	%f317, %f214, %f222, %f317;
	fma.rn.f32 	%f309, %f215, %f222, %f309;
	fma.rn.f32 	%f301, %f216, %f222, %f301;
	fma.rn.f32 	%f293, %f217, %f222, %f293;
	fma.rn.f32 	%f348, %f210, %f223, %f348;
	fma.rn.f32 	%f340, %f211, %f223, %f340;
	fma.rn.f32 	%f332, %f212, %f223, %f332;
	fma.rn.f32 	%f324, %f213, %f223, %f324;
	fma.rn.f32 	%f316, %f214, %f223, %f316;
	fma.rn.f32 	%f308, %f215, %f223, %f308;
	fma.rn.f32 	%f300, %f216, %f223, %f300;
	fma.rn.f32 	%f292, %f217, %f223, %f292;
	fma.rn.f32 	%f347, %f210, %f224, %f347;
	fma.rn.f32 	%f339, %f211, %f224, %f339;
	fma.rn.f32 	%f331, %f212, %f224, %f331;
	fma.rn.f32 	%f323, %f213, %f224, %f323;
	fma.rn.f32 	%f315, %f214, %f224, %f315;
	fma.rn.f32 	%f307, %f215, %f224, %f307;
	fma.rn.f32 	%f299, %f216, %f224, %f299;
	fma.rn.f32 	%f291, %f217, %f224, %f291;
	fma.rn.f32 	%f346, %f210, %f225, %f346;
	fma.rn.f32 	%f338, %f211, %f225, %f338;
	fma.rn.f32 	%f330, %f212, %f225, %f330;
	fma.rn.f32 	%f322, %f213, %f225, %f322;
	fma.rn.f32 	%f314, %f214, %f225, %f314;
	fma.rn.f32 	%f306, %f215, %f225, %f306;
	fma.rn.f32 	%f298, %f216, %f225, %f298;
	fma.rn.f32 	%f290, %f217, %f225, %f290;
	add.s32 	%r55, %r55, 512;
	add.s32 	%r54, %r54, 4;
	setp.ne.s32 	%p5, %r55, 4112;
	@%p5 bra 	$L__BB0_10;
	bar.sync 	0;
	add.s32 	%r16, %r53, 8;
	setp.lt.u32 	%p6, %r53, 1016;
	mov.u32 	%r53, %r16;
	@%p6 bra 	$L__BB0_1;
	cvta.to.global.u64 	%rd36, %rd3;
	add.s32 	%r52, %r5, %r6;
	mul.wide.s32 	%rd37, %r52, 4;
	add.s64 	%rd38, %rd36, %rd37;
	st.global.f32 	[%rd38], %f353;
	st.global.f32 	[%rd38+4], %f352;
	st.global.f32 	[%rd38+8], %f351;
	st.global.f32 	[%rd38+12], %f350;
	st.global.f32 	[%rd38+16], %f349;
	st.global.f32 	[%rd38+20], %f348;
	st.global.f32 	[%rd38+24], %f347;
	st.global.f32 	[%rd38+28], %f346;
	st.global.f32 	[%rd38+4096], %f345;
	st.global.f32 	[%rd38+4100], %f344;
	st.global.f32 	[%rd38+4104], %f343;
	st.global.f32 	[%rd38+4108], %f342;
	st.global.f32 	[%rd38+4112], %f341;
	st.global.f32 	[%rd38+4116], %f340;
	st.global.f32 	[%rd38+4120], %f339;
	st.global.f32 	[%rd38+4124], %f338;
	st.global.f32 	[%rd38+8192], %f337;
	st.global.f32 	[%rd38+8196], %f336;
	st.global.f32 	[%rd38+8200], %f335;
	st.global.f32 	[%rd38+8204], %f334;
	st.global.f32 	[%rd38+8208], %f333;
	st.global.f32 	[%rd38+8212], %f332;
	st.global.f32 	[%rd38+8216], %f331;
	st.global.f32 	[%rd38+8220], %f330;
	st.global.f32 	[%rd38+12288], %f329;
	st.global.f32 	[%rd38+12292], %f328;
	st.global.f32 	[%rd38+12296], %f327;
	st.global.f32 	[%rd38+12300], %f326;
	st.global.f32 	[%rd38+12304], %f325;
	st.global.f32 	[%rd38+12308], %f324;
	st.global.f32 	[%rd38+12312], %f323;
	st.global.f32 	[%rd38+12316], %f322;
	st.global.f32 	[%rd38+16384], %f321;
	st.global.f32 	[%rd38+16388], %f320;
	st.global.f32 	[%rd38+16392], %f319;
	st.global.f32 	[%rd38+16396], %f318;
	st.global.f32 	[%rd38+16400], %f317;
	st.global.f32 	[%rd38+16404], %f316;
	st.global.f32 	[%rd38+16408], %f315;
	st.global.f32 	[%rd38+16412], %f314;
	st.global.f32 	[%rd38+20480], %f313;
	st.global.f32 	[%rd38+20484], %f312;
	st.global.f32 	[%rd38+20488], %f311;
	st.global.f32 	[%rd38+20492], %f310;
	st.global.f32 	[%rd38+20496], %f309;
	st.global.f32 	[%rd38+20500], %f308;
	st.global.f32 	[%rd38+20504], %f307;
	st.global.f32 	[%rd38+20508], %f306;
	st.global.f32 	[%rd38+24576], %f305;
	st.global.f32 	[%rd38+24580], %f304;
	st.global.f32 	[%rd38+24584], %f303;
	st.global.f32 	[%rd38+24588], %f302;
	st.global.f32 	[%rd38+24592], %f301;
	st.global.f32 	[%rd38+24596], %f300;
	st.global.f32 	[%rd38+24600], %f299;
	st.global.f32 	[%rd38+24604], %f298;
	st.global.f32 	[%rd38+28672], %f297;
	st.global.f32 	[%rd38+28676], %f296;
	st.global.f32 	[%rd38+28680], %f295;
	st.global.f32 	[%rd38+28684], %f294;
	st.global.f32 	[%rd38+28688], %f293;
	st.global.f32 	[%rd38+28692], %f292;
	st.global.f32 	[%rd38+28696], %f291;
	st.global.f32 	[%rd38+28700], %f290;
	ret;

}


// ===== COMPILED SASS (sm_100) =====

	.target	sm_100

	.elftype	@"ET_EXEC"


//--------------------- .note.nv.tkinfo           --------------------------
	.section	.note.nv.tkinfo,"",@"SHT_NOTE"
	.sectionflags	@"SHF_NOTE_NV_TKINFO"
	.tkinfo
        /*0018*/ 	.word	0x00000002
        /*0030*/ 	.string	""
        /*0030*/ 	.string	"ptxas"
        /*0030*/ 	.string	"Cuda compilation tools, release 13.0, V13.0.88"
        /*0030*/ 	.string	"Build cuda_13.0.r13.0/compiler.36424714_0"
        /*0030*/ 	.string	"-arch sm_100 -m 64 "



//--------------------- .note.nv.cuinfo           --------------------------
	.section	.note.nv.cuinfo,"",@"SHT_NOTE"
	.sectionflags	@"SHF_NOTE_NV_CUINFO"
        /*0018*/ 	.short	0x0002
        /*001a*/ 	.short	0x0064
        /*001c*/ 	.short	0x0082
	.zero		2


//--------------------- .nv.info                  --------------------------
	.section	.nv.info,"",@"SHT_CUDA_INFO"
	.align	4


	//----- nvinfo : EIATTR_REGCOUNT
	.align		4
        /*0000*/ 	.byte	0x04, 0x2f
        /*0002*/ 	.short	(.L_5 - .L_4)
	.align		4
.L_4:
        /*0004*/ 	.word	index@(_Z9matrixMulPfS_S_)
        /*0008*/ 	.word	0x00000060


	//----- nvinfo : EIATTR_FRAME_SIZE
	.align		4
.L_5:
        /*000c*/ 	.byte	0x04, 0x11
        /*000e*/ 	.short	(.L_7 - .L_6)
	.align		4
.L_6:
        /*0010*/ 	.word	index@(_Z9matrixMulPfS_S_)
        /*0014*/ 	.word	0x00000000


	//----- nvinfo : EIATTR_MIN_STACK_SIZE
	.align		4
.L_7:
        /*0018*/ 	.byte	0x04, 0x12
        /*001a*/ 	.short	(.L_9 - .L_8)
	.align		4
.L_8:
        /*001c*/ 	.word	index@(_Z9matrixMulPfS_S_)
        /*0020*/ 	.word	0x00000000
.L_9:


//--------------------- .nv.compat                --------------------------
	.section	.nv.compat,"",@"SHT_CUDA_COMPAT_INFO"
	.align	4
        /*0000*/ 	.byte	0x02, 0x09, 0x00, 0x00, 0x02, 0x02, 0x01, 0x00, 0x02, 0x05, 0x05, 0x00, 0x03, 0x07, 0x01, 0x01
        /*0010*/ 	.byte	0x02, 0x03, 0x00, 0x00, 0x02, 0x06, 0x01, 0x00, 0x04, 0x0b, 0x08, 0x00, 0x09, 0x00, 0x00, 0x00
        /*0020*/ 	.byte	0x00, 0x00, 0x00, 0x00


//--------------------- .nv.info._Z9matrixMulPfS_S_ --------------------------
	.section	.nv.info._Z9matrixMulPfS_S_,"",@"SHT_CUDA_INFO"
	.sectionflags	@""
	.align	4


	//----- nvinfo : EIATTR_CUDA_API_VERSION
	.align		4
        /*0000*/ 	.byte	0x04, 0x37
        /*0002*/ 	.short	(.L_11 - .L_10)
.L_10:
        /*0004*/ 	.word	0x00000082


	//----- nvinfo : EIATTR_KPARAM_INFO
	.align		4
.L_11:
        /*0008*/ 	.byte	0x04, 0x17
        /*000a*/ 	.short	(.L_13 - .L_12)
.L_12:
        /*000c*/ 	.word	0x00000000
        /*0010*/ 	.short	0x0002
        /*0012*/ 	.short	0x0010
        /*0014*/ 	.byte	0x00, 0xf5, 0x21, 0x00


	//----- nvinfo : EIATTR_KPARAM_INFO
	.align		4
.L_13:
        /*0018*/ 	.byte	0x04, 0x17
        /*001a*/ 	.short	(.L_15 - .L_14)
.L_14:
        /*001c*/ 	.word	0x00000000
        /*0020*/ 	.short	0x0001
        /*0022*/ 	.short	0x0008
        /*0024*/ 	.byte	0x00, 0xf5, 0x21, 0x00


	//----- nvinfo : EIATTR_KPARAM_INFO
	.align		4
.L_15:
        /*0028*/ 	.byte	0x04, 0x17
        /*002a*/ 	.short	(.L_17 - .L_16)
.L_16:
        /*002c*/ 	.word	0x00000000
        /*0030*/ 	.short	0x0000
        /*0032*/ 	.short	0x0000
        /*0034*/ 	.byte	0x00, 0xf5, 0x21, 0x00


	//----- nvinfo : EIATTR_SPARSE_MMA_MASK
	.align		4
.L_17:
        /*0038*/ 	.byte	0x03, 0x50
        /*003a*/ 	.short	0x0000


	//----- nvinfo : EIATTR_MAXREG_COUNT
	.align		4
        /*003c*/ 	.byte	0x03, 0x1b
        /*003e*/ 	.short	0x00ff


	//----- nvinfo : EIATTR_NUM_BARRIERS
	.align		4
        /*0040*/ 	.byte	0x02, 0x4c
        /*0042*/ 	.byte	0x01
	.zero		1


	//----- nvinfo : EIATTR_EXTERNS
	.align		4
        /*0044*/ 	.byte	0x04, 0x0f
        /*0046*/ 	.short	(.L_19 - .L_18)


	//   ....[0]....
	.align		4
.L_18:
        /*0048*/ 	.word	index@(__assertfail)


	//----- nvinfo : EIATTR_MERCURY_ISA_VERSION
	.align		4
.L_19:
        /*004c*/ 	.byte	0x03, 0x5f
        /*004e*/ 	.short	0x0101


	//----- nvinfo : EIATTR_VRC_CTA_INIT_COUNT
	.align		4
        /*0050*/ 	.byte	0x02, 0x4a
	.zero		1
	.zero		1


	//----- nvinfo : EIATTR_SYSCALL_OFFSETS
	.align		4
        /*0054*/ 	.byte	0x04, 0x46
        /*0056*/ 	.short	(.L_21 - .L_20)


	//   ....[0]....
.L_20:
        /*0058*/ 	.word	0x000004d0


	//   ....[1]....
        /*005c*/ 	.word	0x000005f0


	//----- nvinfo : EIATTR_EXIT_INSTR_OFFSETS
	.align		4
.L_21:
        /*0060*/ 	.byte	0x04, 0x1c
        /*0062*/ 	.short	(.L_23 - .L_22)


	//   ....[0]....
.L_22:
        /*0064*/ 	.word	0x000012f0


	//----- nvinfo : EIATTR_MAX_THREADS
	.align		4
.L_23:
        /*0068*/ 	.byte	0x04, 0x05
        /*006a*/ 	.short	(.L_25 - .L_24)
.L_24:
        /*006c*/ 	.word	0x00000100
        /*0070*/ 	.word	0x00000001
        /*0074*/ 	.word	0x00000001


	//----- nvinfo : EIATTR_CRS_STACK_SIZE
	.align		4
.L_25:
        /*0078*/ 	.byte	0x04, 0x1e
        /*007a*/ 	.short	(.L_27 - .L_26)
.L_26:
        /*007c*/ 	.word	0x00000000


	//----- nvinfo : EIATTR_CBANK_PARAM_SIZE
	.align		4
.L_27:
        /*0080*/ 	.byte	0x03, 0x19
        /*0082*/ 	.short	0x0018


	//----- nvinfo : EIATTR_PARAM_CBANK
	.align		4
        /*0084*/ 	.byte	0x04, 0x0a
        /*0086*/ 	.short	(.L_29 - .L_28)
	.align		4
.L_28:
        /*0088*/ 	.word	index@(.nv.constant0._Z9matrixMulPfS_S_)
        /*008c*/ 	.short	0x0380
        /*008e*/ 	.short	0x0018


	//----- nvinfo : EIATTR_SW_WAR
	.align		4
.L_29:
        /*0090*/ 	.byte	0x04, 0x36
        /*0092*/ 	.short	(.L_31 - .L_30)
.L_30:
        /*0094*/ 	.word	0x00000008
.L_31:


//--------------------- .nv.callgraph             --------------------------
	.section	.nv.callgraph,"",@"SHT_CUDA_CALLGRAPH"
	.align	4
	.sectionentsize	8
	.align		4
        /*0000*/ 	.word	0x00000000
	.align		4
        /*0004*/ 	.word	0xffffffff
	.align		4
        /*0008*/ 	.word	index@(_Z9matrixMulPfS_S_)
	.align		4
        /*000c*/ 	.word	index@(__assertfail)
	.align		4
        /*0010*/ 	.word	0x00000000
	.align		4
        /*0014*/ 	.word	0xfffffffe
	.align		4
        /*0018*/ 	.word	0x00000000
	.align		4
        /*001c*/ 	.word	0xfffffffd
	.align		4
        /*0020*/ 	.word	0x00000000
	.align		4
        /*0024*/ 	.word	0xfffffffc


//--------------------- .nv.constant4             --------------------------
	.section	.nv.constant4,"a",@progbits
	.align	8
	.align		8
.nv.constant4:
        /*0000*/ 	.dword	__assertfail
	.align		8
        /*0008*/ 	.dword	__unnamed_1
	.align		8
        /*0010*/ 	.dword	$str
	.align		8
        /*0018*/ 	.dword	$str$1
	.align		8
        /*0020*/ 	.dword	$str$2


//--------------------- .text._Z9matrixMulPfS_S_  --------------------------
	.section	.text._Z9matrixMulPfS_S_,"ax",@progbits
	.align	128
        .global         _Z9matrixMulPfS_S_
        .type           _Z9matrixMulPfS_S_,@function
        .size           _Z9matrixMulPfS_S_,(.L_x_8 - _Z9matrixMulPfS_S_)
        .other          _Z9matrixMulPfS_S_,@"STO_CUDA_ENTRY STV_DEFAULT"
_Z9matrixMulPfS_S_:
.text._Z9matrixMulPfS_S_:
[----:B------:R-:W0:Y:S01]  /*0000*/  LDC R1, c[0x0][0x37c] ;  /* 0x0000df00ff017b82 */ /* 0x000e220000000800 */
[----:B------:R-:W1:Y:S07]  /*0010*/  S2R R19, SR_TID.X ;  /* 0x0000000000137919 */ /* 0x000e6e0000002100 */
[----:B------:R-:W2:Y:S01]  /*0020*/  S2UR UR5, SR_CgaCtaId ;  /* 0x00000000000579c3 */ /* 0x000ea20000008800 */
[----:B------:R-:W-:Y:S01]  /*0030*/  UMOV UR4, 0x400 ;  /* 0x0000040000047882 */ /* 0x000fe20000000000 */
[----:B------:R-:W-:Y:S01]  /*0040*/  HFMA2 R85, -RZ, RZ, 0, 0 ;  /* 0x00000000ff557431 */ /* 0x000fe200000001ff */
[----:B------:R-:W3:Y:S01]  /*0050*/  S2R R2, SR_TID.Y ;  /* 0x0000000000027919 */ /* 0x000ee20000002200 */
[----:B------:R-:W-:Y:S01]  /*0060*/  HFMA2 R18, -RZ, RZ, 0, 0 ;  /* 0x00000000ff127431 */ /* 0x000fe200000001ff */
[----:B------:R-:W-:-:S02]  /*0070*/  CS2R R82, SRZ ;  /* 0x0000000000527805 */ /* 0x000fc4000001ff00 */
[----:B------:R-:W-:Y:S02]  /*0080*/  CS2R R80, SRZ ;  /* 0x0000000000507805 */ /* 0x000fe4000001ff00 */
[----:B------:R-:W-:Y:S01]  /*0090*/  CS2R R78, SRZ ;  /* 0x00000000004e7805 */ /* 0x000fe2000001ff00 */
[----:B------:R-:W4:Y:S01]  /*00a0*/  LDC R17, c[0x0][0x364] ;  /* 0x0000d900ff117b82 */ /* 0x000f220000000800 */
[----:B------:R-:W-:Y:S02]  /*00b0*/  CS2R R76, SRZ ;  /* 0x00000000004c7805 */ /* 0x000fe4000001ff00 */
[----:B------:R-:W-:Y:S02]  /*00c0*/  CS2R R74, SRZ ;  /* 0x00000000004a7805 */ /* 0x000fe4000001ff00 */
[----:B------:R-:W-:Y:S02]  /*00d0*/  CS2R R22, SRZ ;  /* 0x0000000000167805 */ /* 0x000fe4000001ff00 */
[----:B------:R-:W-:-:S02]  /*00e0*/  MOV R16, RZ ;  /* 0x000000ff00107202 */ /* 0x000fc40000000f00 */
[----:B------:R-:W-:Y:S02]  /*00f0*/  CS2R R24, SRZ ;  /* 0x0000000000187805 */ /* 0x000fe4000001ff00 */
[----:B------:R-:W-:Y:S02]  /*0100*/  CS2R R26, SRZ ;  /* 0x00000000001a7805 */ /* 0x000fe4000001ff00 */
[----:B------:R-:W-:Y:S01]  /*0110*/  CS2R R28, SRZ ;  /* 0x00000000001c7805 */ /* 0x000fe2000001ff00 */
[----:B------:R-:W4:Y:S01]  /*0120*/  S2UR UR7, SR_CTAID.Y ;  /* 0x00000000000779c3 */ /* 0x000f220000002600 */
[----:B------:R-:W-:Y:S02]  /*0130*/  CS2R R30, SRZ ;  /* 0x00000000001e7805 */ /* 0x000fe4000001ff00 */
[----:B------:R-:W-:Y:S02]  /*0140*/  CS2R R32, SRZ ;  /* 0x0000000000207805 */ /* 0x000fe4000001ff00 */
[----:B------:R-:W-:-:S02]  /*0150*/  CS2R R34, SRZ ;  /* 0x0000000000227805 */ /* 0x000fc4000001ff00 */
[----:B------:R-:W-:Y:S02]  /*0160*/  CS2R R36, SRZ ;  /* 0x0000000000247805 */ /* 0x000fe4000001ff00 */
[----:B------:R-:W-:Y:S02]  /*0170*/  CS2R R38, SRZ ;  /* 0x0000000000267805 */ /* 0x000fe4000001ff00 */
[----:B------:R-:W-:Y:S02]  /*0180*/  CS2R R40, SRZ ;  /* 0x0000000000287805 */ /* 0x000fe4000001ff00 */
[----:B------:R-:W-:Y:S01]  /*0190*/  CS2R R42, SRZ ;  /* 0x00000000002a7805 */ /* 0x000fe2000001ff00 */
[----:B------:R-:W5:Y:S01]  /*01a0*/  S2UR UR8, SR_CTAID.X ;  /* 0x00000000000879c3 */ /* 0x000f620000002500 */
[----:B--2---:R-:W-:Y:S01]  /*01b0*/  ULEA UR6, UR5, UR4, 0x18 ;  /* 0x0000000405067291 */ /* 0x004fe2000f8ec0ff */
[----:B------:R-:W-:Y:S01]  /*01c0*/  CS2R R44, SRZ ;  /* 0x00000000002c7805 */ /* 0x000fe2000001ff00 */
[----:B------:R-:W-:Y:S01]  /*01d0*/  UIADD3 UR4, UPT, UPT, UR4, 0x1000, URZ ;  /* 0x0000100004047890 */ /* 0x000fe2000fffe0ff */
[----:B------:R-:W-:-:S02]  /*01e0*/  CS2R R46, SRZ ;  /* 0x00000000002e7805 */ /* 0x000fc4000001ff00 */
[----:B------:R-:W-:Y:S02]  /*01f0*/  CS2R R48, SRZ ;  /* 0x0000000000307805 */ /* 0x000fe4000001ff00 */
[----:B------:R-:W-:Y:S02]  /*0200*/  CS2R R50, SRZ ;  /* 0x0000000000327805 */ /* 0x000fe4000001ff00 */
[----:B-1----:R-:W-:Y:S01]  /*0210*/  SHF.L.U32 R3, R19, 0x3, RZ ;  /* 0x0000000313037819 */ /* 0x002fe200000006ff */
[----:B------:R-:W5:Y:S01]  /*0220*/  LDC R52, c[0x0][0x360] ;  /* 0x0000d800ff347b82 */ /* 0x000f620000000800 */
[----:B------:R-:W-:Y:S01]  /*0230*/  ULEA UR4, UR5, UR4, 0x18 ;  /* 0x0000000405047291 */ /* 0x000fe2000f8ec0ff */
[----:B------:R-:W-:Y:S02]  /*0240*/  MOV R53, RZ ;  /* 0x000000ff00357202 */ /* 0x000fe40000000f00 */
[----:B------:R-:W-:Y:S02]  /*0250*/  CS2R R54, SRZ ;  /* 0x0000000000367805 */ /* 0x000fe4000001ff00 */
[----:B---3--:R-:W-:-:S02]  /*0260*/  LEA R84, R2, UR6, 0x8 ;  /* 0x0000000602547c11 */ /* 0x008fc4000f8e40ff */
[----:B------:R-:W-:Y:S02]  /*0270*/  CS2R R56, SRZ ;  /* 0x0000000000387805 */ /* 0x000fe4000001ff00 */
[C---:B------:R-:W-:Y:S02]  /*0280*/  LEA R88, R2.reuse, R19, 0x6 ;  /* 0x0000001302587211 */ /* 0x040fe400078e30ff */
[----:B------:R-:W-:Y:S01]  /*0290*/  CS2R R58, SRZ ;  /* 0x00000000003a7805 */ /* 0x000fe2000001ff00 */
[----:B----4-:R-:W-:Y:S01]  /*02a0*/  IMAD R90, R17, UR7, R2 ;  /* 0x00000007115a7c24 */ /* 0x010fe2000f8e0202 */
[----:B------:R-:W-:Y:S02]  /*02b0*/  LEA R87, R2, R3, 0x7 ;  /* 0x0000000302577211 */ /* 0x000fe400078e38ff */
[----:B------:R-:W-:Y:S02]  /*02c0*/  CS2R R60, SRZ ;  /* 0x00000000003c7805 */ /* 0x000fe4000001ff00 */
[----:B------:R-:W-:-:S02]  /*02d0*/  CS2R R62, SRZ ;  /* 0x00000000003e7805 */ /* 0x000fc4000001ff00 */
[----:B------:R-:W-:Y:S02]  /*02e0*/  CS2R R64, SRZ ;  /* 0x0000000000407805 */ /* 0x000fe4000001ff00 */
[----:B------:R-:W-:Y:S02]  /*02f0*/  CS2R R66, SRZ ;  /* 0x0000000000427805 */ /* 0x000fe4000001ff00 */
[----:B------:R-:W-:Y:S02]  /*0300*/  CS2R R68, SRZ ;  /* 0x0000000000447805 */ /* 0x000fe4000001ff00 */
[----:B------:R-:W-:Y:S02]  /*0310*/  CS2R R70, SRZ ;  /* 0x0000000000467805 */ /* 0x000fe4000001ff00 */
[----:B------:R-:W-:Y:S02]  /*0320*/  CS2R R72, SRZ ;  /* 0x0000000000487805 */ /* 0x000fe4000001ff00 */
[----:B------:R-:W-:Y:S01]  /*0330*/  SHF.L.U32 R90, R90, 0x3, RZ ;  /* 0x000000035a5a7819 */ /* 0x000fe200000006ff */
[----:B------:R-:W-:Y:S01]  /*0340*/  VIADD R84, R84, 0x80 ;  /* 0x0000008054547836 */ /* 0x000fe20000000000 */
[----:B------:R-:W-:Y:S01]  /*0350*/  LEA R88, R88, UR6, 0x2 ;  /* 0x0000000658587c11 */ /* 0x000fe2000f8e10ff */
[----:B------:R-:W1:Y:S01]  /*0360*/  LDCU.64 UR36, c[0x0][0x358] ;  /* 0x00006b00ff2477ac */ /* 0x000e620008000a00 */
[----:B------:R-:W-:-:S02]  /*0370*/  LEA R87, R87, UR4, 0x2 ;  /* 0x0000000457577c11 */ /* 0x000fc4000f8e10ff */
[----:B------:R-:W-:Y:S01]  /*0380*/  LEA R86, R19, UR4, 0x5 ;  /* 0x0000000413567c11 */ /* 0x000fe2000f8e28ff */
[----:B-----5:R-:W-:Y:S01]  /*0390*/  IMAD R0, R52, UR8, RZ ;  /* 0x0000000834007c24 */ /* 0x020fe2000f8e02ff */
[----:B------:R-:W-:-:S04]  /*03a0*/  UMOV UR38, URZ ;  /* 0x000000ff00267c82 */ /* 0x000fc80008000000 */
[----:B01----:R-:W-:-:S07]  /*03b0*/  LEA R89, R0, R3, 0x3 ;  /* 0x0000000300597211 */ /* 0x003fce00078e18ff */
.L_x_6:
[----:B------:R-:W-:-:S13]  /*03c0*/  ISETP.GT.U32.AND P0, PT, R17, 0x7, PT ;  /* 0x000000071100780c */ /* 0x000fda0003f04070 */
[----:B------:R-:W-:Y:S05]  /*03d0*/  @P0 BRA `(.L_x_0) ;  /* 0x0000000000400947 */ /* 0x000fea0003800000 */
[----:B------:R-:W-:Y:S01]  /*03e0*/  MOV R14, 0x0 ;  /* 0x00000000000e7802 */ /* 0x000fe20000000f00 */
[----:B------:R-:W0:Y:S01]  /*03f0*/  LDCU.64 UR4, c[0x4][0x10] ;  /* 0x01000200ff0477ac */ /* 0x000e220008000a00 */
[----:B------:R-:W-:Y:S02]  /*0400*/  HFMA2 R8, -RZ, RZ, 0, 3.337860107421875e-06 ;  /* 0x00000038ff087431 */ /* 0x000fe400000001ff */
[----:B------:R-:W-:Y:S01]  /*0410*/  IMAD.MOV.U32 R12, RZ, RZ, 0x1 ;  /* 0x00000001ff0c7424 */ /* 0x000fe200078e00ff */
[----:B------:R-:W-:Y:S01]  /*0420*/  MOV R13, RZ ;  /* 0x000000ff000d7202 */ /* 0x000fe20000000f00 */
[----:B------:R-:W1:Y:S01]  /*0430*/  LDCU.64 UR6, c[0x4][0x18] ;  /* 0x01000300ff0677ac */ /* 0x000e620008000a00 */
[----:B------:R-:W2:Y:S01]  /*0440*/  LDC.64 R14, c[0x4][R14] ;  /* 0x010000000e0e7b82 */ /* 0x000ea20000000a00 */
[----:B------:R-:W3:Y:S01]  /*0450*/  LDCU.64 UR8, c[0x4][0x8] ;  /* 0x01000100ff0877ac */ /* 0x000ee20008000a00 */
[----:B0-----:R-:W-:Y:S02]  /*0460*/  MOV R4, UR4 ;  /* 0x0000000400047c02 */ /* 0x001fe40008000f00 */
[----:B------:R-:W-:-:S02]  /*0470*/  MOV R5, UR5 ;  /* 0x0000000500057c02 */ /* 0x000fc40008000f00 */
[----:B-1----:R-:W-:Y:S02]  /*0480*/  MOV R6, UR6 ;  /* 0x0000000600067c02 */ /* 0x002fe40008000f00 */
[----:B------:R-:W-:Y:S02]  /*0490*/  MOV R7, UR7 ;  /* 0x0000000700077c02 */ /* 0x000fe40008000f00 */
[----:B---3--:R-:W-:Y:S02]  /*04a0*/  MOV R10, UR8 ;  /* 0x00000008000a7c02 */ /* 0x008fe40008000f00 */
[----:B------:R-:W-:-:S07]  /*04b0*/  MOV R11, UR9 ;  /* 0x00000009000b7c02 */ /* 0x000fce0008000f00 */
[----:B------:R-:W-:-:S07]  /*04c0*/  LEPC R20, `(.L_x_0) ;  /* 0x000000001014794e */ /* 0x000fce0000000000 */
[----:B--2---:R-:W-:Y:S05]  /*04d0*/  CALL.ABS.NOINC R14 ;  /* 0x000000000e007343 */ /* 0x004fea0003c00000 */
.L_x_0:
[----:B------:R-:W-:-:S13]  /*04e0*/  ISETP.GT.U32.AND P0, PT, R52, 0x7, PT ;  /* 0x000000073400780c */ /* 0x000fda0003f04070 */
[----:B------:R-:W-:Y:S05]  /*04f0*/  @P0 BRA `(.L_x_1) ;  /* 0x0000000000400947 */ /* 0x000fea0003800000 */
[----:B------:R-:W-:Y:S01]  /*0500*/  MOV R14, 0x0 ;  /* 0x00000000000e7802 */ /* 0x000fe20000000f00 */
[----:B------:R-:W0:Y:S01]  /*0510*/  LDCU.64 UR4, c[0x4][0x20] ;  /* 0x01000400ff0477ac */ /* 0x000e220008000a00 */
[----:B------:R-:W-:Y:S02]  /*0520*/  HFMA2 R12, -RZ, RZ, 0, 5.9604644775390625e-08 ;  /* 0x00000001ff0c7431 */ /* 0x000fe400000001ff */
        /* <DEDUP_REMOVED lines=13> */
.L_x_1:
[----:B------:R-:W-:Y:S01]  /*0600*/  ISETP.GT.U32.AND P0, PT, R19, 0x7, PT ;  /* 0x000000071300780c */ /* 0x000fe20003f04070 */
[----:B------:R-:W-:Y:S01]  /*0610*/  BSSY.RECONVERGENT B0, `(.L_x_2) ;  /* 0x0000025000007945 */ /* 0x000fe20003800200 */
[----:B------:R-:W-:-:S11]  /*0620*/  ISETP.GT.U32.AND P1, PT, R2, 0x7, PT ;  /* 0x000000070200780c */ /* 0x000fd60003f24070 */
[----:B------:R-:W-:Y:S05]  /*0630*/  @P0 BRA `(.L_x_3) ;  /* 0x0000000000880947 */ /* 0x000fea0003800000 */
[----:B------:R-:W0:Y:S01]  /*0640*/  LDC.64 R4, c[0x0][0x380] ;  /* 0x0000e000ff047b82 */ /* 0x000e220000000a00 */
[----:B------:R-:W-:-:S04]  /*0650*/  IADD3 R3, PT, PT, R19, UR38, RZ ;  /* 0x0000002613037c10 */ /* 0x000fc8000fffe0ff */
[----:B------:R-:W-:-:S04]  /*0660*/  LEA R91, R90, R3, 0xa ;  /* 0x000000035a5b7211 */ /* 0x000fc800078e50ff */
[C---:B------:R-:W-:Y:S01]  /*0670*/  IADD3 R21, PT, PT, R91.reuse, 0x400, RZ ;  /* 0x000004005b157810 */ /* 0x040fe20007ffe0ff */
[C---:B------:R-:W-:Y:S01]  /*0680*/  VIADD R11, R91.reuse, 0x1000 ;  /* 0x000010005b0b7836 */ /* 0x040fe20000000000 */
[C---:B------:R-:W-:Y:S02]  /*0690*/  IADD3 R15, PT, PT, R91.reuse, 0x800, RZ ;  /* 0x000008005b0f7810 */ /* 0x040fe40007ffe0ff */
[C---:B------:R-:W-:Y:S02]  /*06a0*/  IADD3 R13, PT, PT, R91.reuse, 0xc00, RZ ;  /* 0x00000c005b0d7810 */ /* 0x040fe40007ffe0ff */
[C---:B------:R-:W-:Y:S02]  /*06b0*/  IADD3 R9, PT, PT, R91.reuse, 0x1400, RZ ;  /* 0x000014005b097810 */ /* 0x040fe40007ffe0ff */
[C---:B------:R-:W-:Y:S01]  /*06c0*/  IADD3 R93, PT, PT, R91.reuse, 0x1800, RZ ;  /* 0x000018005b5d7810 */ /* 0x040fe20007ffe0ff */
[C---:B0-----:R-:W-:Y:S01]  /*06d0*/  IMAD.WIDE.U32 R6, R91.reuse, 0x4, R4 ;  /* 0x000000045b067825 */ /* 0x041fe200078e0004 */
[----:B------:R-:W-:-:S03]  /*06e0*/  IADD3 R91, PT, PT, R91, 0x1c00, RZ ;  /* 0x00001c005b5b7810 */ /* 0x000fc60007ffe0ff */
[--C-:B------:R-:W-:Y:S01]  /*06f0*/  IMAD.WIDE.U32 R20, R21, 0x4, R4.reuse ;  /* 0x0000000415147825 */ /* 0x100fe200078e0004 */
[----:B------:R0:W2:Y:S03]  /*0700*/  LDG.E R3, desc[UR36][R6.64] ;  /* 0x0000002406037981 */ /* 0x0000a6000c1e1900 */
[--C-:B------:R-:W-:Y:S02]  /*0710*/  IMAD.WIDE.U32 R14, R15, 0x4, R4.reuse ;  /* 0x000000040f0e7825 */ /* 0x100fe400078e0004 */
[----:B------:R-:W3:Y:S02]  /*0720*/  LDG.E R21, desc[UR36][R20.64] ;  /* 0x0000002414157981 */ /* 0x000ee4000c1e1900 */
[--C-:B------:R-:W-:Y:S02]  /*0730*/  IMAD.WIDE.U32 R12, R13, 0x4, R4.reuse ;  /* 0x000000040d0c7825 */ /* 0x100fe400078e0004 */
[----:B------:R-:W4:Y:S02]  /*0740*/  LDG.E R15, desc[UR36][R14.64] ;  /* 0x000000240e0f7981 */ /* 0x000f24000c1e1900 */
[----:B------:R-:W-:-:S02]  /*0750*/  IMAD.WIDE.U32 R10, R11, 0x4, R4 ;  /* 0x000000040b0a7825 */ /* 0x000fc400078e0004 */
[----:B------:R-:W5:Y:S02]  /*0760*/  LDG.E R13, desc[UR36][R12.64] ;  /* 0x000000240c0d7981 */ /* 0x000f64000c1e1900 */
[--C-:B------:R-:W-:Y:S02]  /*0770*/  IMAD.WIDE.U32 R8, R9, 0x4, R4.reuse ;  /* 0x0000000409087825 */ /* 0x100fe400078e0004 */
[----:B------:R-:W5:Y:S02]  /*0780*/  LDG.E R11, desc[UR36][R10.64] ;  /* 0x000000240a0b7981 */ /* 0x000f64000c1e1900 */
[--C-:B0-----:R-:W-:Y:S02]  /*0790*/  IMAD.WIDE.U32 R6, R93, 0x4, R4.reuse ;  /* 0x000000045d067825 */ /* 0x101fe400078e0004 */
[----:B------:R-:W5:Y:S02]  /*07a0*/  LDG.E R9, desc[UR36][R8.64] ;  /* 0x0000002408097981 */ /* 0x000f64000c1e1900 */
[----:B------:R-:W-:-:S02]  /*07b0*/  IMAD.WIDE.U32 R4, R91, 0x4, R4 ;  /* 0x000000045b047825 */ /* 0x000fc400078e0004 */
[----:B------:R-:W5:Y:S04]  /*07c0*/  LDG.E R7, desc[UR36][R6.64] ;  /* 0x0000002406077981 */ /* 0x000f68000c1e1900 */
[----:B------:R-:W5:Y:S04]  /*07d0*/  LDG.E R5, desc[UR36][R4.64] ;  /* 0x0000002404057981 */ /* 0x000f68000c1e1900 */
[----:B--2---:R0:W-:Y:S04]  /*07e0*/  STS [R88], R3 ;  /* 0x0000000358007388 */ /* 0x0041e80000000800 */
[----:B---3--:R0:W-:Y:S04]  /*07f0*/  STS [R88+0x20], R21 ;  /* 0x0000201558007388 */ /* 0x0081e80000000800 */
[----:B----4-:R0:W-:Y:S04]  /*0800*/  STS [R88+0x40], R15 ;  /* 0x0000400f58007388 */ /* 0x0101e80000000800 */
[----:B-----5:R0:W-:Y:S04]  /*0810*/  STS [R88+0x60], R13 ;  /* 0x0000600d58007388 */ /* 0x0201e80000000800 */
[----:B------:R0:W-:Y:S04]  /*0820*/  STS [R88+0x80], R11 ;  /* 0x0000800b58007388 */ /* 0x0001e80000000800 */
[----:B------:R0:W-:Y:S04]  /*0830*/  STS [R88+0xa0], R9 ;  /* 0x0000a00958007388 */ /* 0x0001e80000000800 */
[----:B------:R0:W-:Y:S04]  /*0840*/  STS [R88+0xc0], R7 ;  /* 0x0000c00758007388 */ /* 0x0001e80000000800 */
[----:B------:R0:W-:Y:S02]  /*0850*/  STS [R88+0xe0], R5 ;  /* 0x0000e00558007388 */ /* 0x0001e40000000800 */
.L_x_3:
[----:B------:R-:W-:Y:S05]  /*0860*/  BSYNC.RECONVERGENT B0 ;  /* 0x0000000000007941 */ /* 0x000fea0003800200 */
.L_x_2:
[----:B------:R-:W-:Y:S05]  /*0870*/  @P1 BRA `(.L_x_4) ;  /* 0x0000000000381947 */ /* 0x000fea0003800000 */
[----:B0-----:R-:W0:Y:S01]  /*0880*/  LDC.64 R12, c[0x0][0x388] ;  /* 0x0000e200ff0c7b82 */ /* 0x001e220000000a00 */
[----:B------:R-:W-:-:S04]  /*0890*/  IADD3 R0, PT, PT, R2, UR38, RZ ;  /* 0x0000002602007c10 */ /* 0x000fc8000fffe0ff */
[----:B------:R-:W-:-:S05]  /*08a0*/  LEA R3, R0, R89, 0xa ;  /* 0x0000005900037211 */ /* 0x000fca00078e50ff */
[----:B0-----:R-:W-:-:S05]  /*08b0*/  IMAD.WIDE.U32 R12, R3, 0x4, R12 ;  /* 0x00000004030c7825 */ /* 0x001fca00078e000c */
[----:B------:R-:W2:Y:S04]  /*08c0*/  LDG.E R4, desc[UR36][R12.64] ;  /* 0x000000240c047981 */ /* 0x000ea8000c1e1900 */
[----:B------:R-:W2:Y:S04]  /*08d0*/  LDG.E R5, desc[UR36][R12.64+0x4] ;  /* 0x000004240c057981 */ /* 0x000ea8000c1e1900 */
[----:B------:R-:W2:Y:S04]  /*08e0*/  LDG.E R6, desc[UR36][R12.64+0x8] ;  /* 0x000008240c067981 */ /* 0x000ea8000c1e1900 */
[----:B------:R-:W2:Y:S04]  /*08f0*/  LDG.E R7, desc[UR36][R12.64+0xc] ;  /* 0x00000c240c077981 */ /* 0x000ea8000c1e1900 */
[----:B------:R-:W3:Y:S04]  /*0900*/  LDG.E R8, desc[UR36][R12.64+0x10] ;  /* 0x000010240c087981 */ /* 0x000ee8000c1e1900 */
[----:B------:R-:W3:Y:S04]  /*0910*/  LDG.E R9, desc[UR36][R12.64+0x14] ;  /* 0x000014240c097981 */ /* 0x000ee8000c1e1900 */
[----:B------:R-:W3:Y:S04]  /*0920*/  LDG.E R10, desc[UR36][R12.64+0x18] ;  /* 0x000018240c0a7981 */ /* 0x000ee8000c1e1900 */
[----:B------:R-:W3:Y:S04]  /*0930*/  LDG.E R11, desc[UR36][R12.64+0x1c] ;  /* 0x00001c240c0b7981 */ /* 0x000ee8000c1e1900 */
[----:B--2---:R1:W-:Y:S04]  /*0940*/  STS.128 [R87], R4 ;  /* 0x0000000457007388 */ /* 0x0043e80000000c00 */
[----:B---3--:R1:W-:Y:S02]  /*0950*/  STS.128 [R87+0x10], R8 ;  /* 0x0000100857007388 */ /* 0x0083e40000000c00 */
.L_x_4:
[----:B------:R-:W-:Y:S05]  /*0960*/  WARPSYNC.ALL ;  /* 0x0000000000007948 */ /* 0x000fea0003800000 */
[----:B------:R-:W-:Y:S01]  /*0970*/  BAR.SYNC.DEFER_BLOCKING 0x0 ;  /* 0x0000000000007b1d */ /* 0x000fe20000010000 */
[----:B------:R-:W-:-:S05]  /*0980*/  MOV R0, R84 ;  /* 0x0000005400007202 */ /* 0x000fca0000000f00 */
[----:B------:R-:W-:-:S05]  /*0990*/  UMOV UR4, 0x10 ;  /* 0x0000001000047882 */ /* 0x000fca0000000000 */
.L_x_5:
[----:B0-----:R-:W-:Y:S04]  /*09a0*/  LDS R3, [R0+-0x80] ;  /* 0xffff800000037984 */ /* 0x001fe80000000800 */
[----:B-1----:R-:W0:Y:S04]  /*09b0*/  LDS.128 R4, [R86+UR4+-0x10] ;  /* 0xfffff00456047984 */ /* 0x002e280008000c00 */
[----:B------:R-:W1:Y:S04]  /*09c0*/  LDS R12, [R0+-0x60] ;  /* 0xffffa000000c7984 */ /* 0x000e680000000800 */
[----:B------:R-:W2:Y:S04]  /*09d0*/  LDS R13, [R0+-0x40] ;  /* 0xffffc000000d7984 */ /* 0x000ea80000000800 */
[----:B------:R-:W3:Y:S04]  /*09e0*/  LDS R14, [R0+-0x20] ;  /* 0xffffe000000e7984 */ /* 0x000ee80000000800 */
[----:B------:R-:W4:Y:S04]  /*09f0*/  LDS R15, [R0] ;  /* 0x00000000000f7984 */ /* 0x000f280000000800 */
[----:B------:R-:W5:Y:S04]  /*0a00*/  LDS R20, [R0+0x20] ;  /* 0x0000200000147984 */ /* 0x000f680000000800 */
[----:B------:R-:W5:Y:S04]  /*0a10*/  LDS R21, [R0+0x40] ;  /* 0x0000400000157984 */ /* 0x000f680000000800 */
[----:B------:R0:W5:Y:S04]  /*0a20*/  LDS R91, [R0+0x60] ;  /* 0x00006000005b7984 */ /* 0x0001680000000800 */
[----:B------:R-:W5:Y:S01]  /*0a30*/  LDS.128 R8, [R86+UR4] ;  /* 0x0000000456087984 */ /* 0x000f620008000c00 */
[----:B------:R-:W-:Y:S01]  /*0a40*/  UIADD3 UR4, UPT, UPT, UR4, 0x200, URZ ;  /* 0x0000020004047890 */ /* 0x000fe2000fffe0ff */
[----:B0-----:R-:W-:-:S03]  /*0a50*/  IADD3 R0, PT, PT, R0, 0x4, RZ ;  /* 0x0000000400007810 */ /* 0x001fc60007ffe0ff */
[----:B------:R-:W-:Y:S01]  /*0a60*/  UISETP.NE.AND UP0, UPT, UR4, 0x1010, UPT ;  /* 0x000010100400788c */ /* 0x000fe2000bf05270 */
[C---:B------:R-:W-:Y:S01]  /*0a70*/  FFMA R77, R3.reuse, R4, R77 ;  /* 0x00000004034d7223 */ /* 0x040fe2000000004d */
[C---:B------:R-:W-:Y:S01]  /*0a80*/  FFMA R72, R3.reuse, R5, R72 ;  /* 0x0000000503487223 */ /* 0x040fe20000000048 */
[C---:B------:R-:W-:Y:S01]  /*0a90*/  FFMA R75, R3.reuse, R6, R75 ;  /* 0x00000006034b7223 */ /* 0x040fe2000000004b */
[----:B------:R-:W-:Y:S01]  /*0aa0*/  FFMA R70, R3, R7, R70 ;  /* 0x0000000703467223 */ /* 0x000fe20000000046 */
[C---:B-1----:R-:W-:Y:S01]  /*0ab0*/  FFMA R69, R12.reuse, R4, R69 ;  /* 0x000000040c457223 */ /* 0x042fe20000000045 */
[C---:B------:R-:W-:Y:S01]  /*0ac0*/  FFMA R64, R12.reuse, R5, R64 ;  /* 0x000000050c407223 */ /* 0x040fe20000000040 */
[C---:B------:R-:W-:Y:S01]  /*0ad0*/  FFMA R67, R12.reuse, R6, R67 ;  /* 0x000000060c437223 */ /* 0x040fe20000000043 */
[----:B------:R-:W-:Y:S01]  /*0ae0*/  FFMA R62, R12, R7, R62 ;  /* 0x000000070c3e7223 */ /* 0x000fe2000000003e */
[C---:B--2---:R-:W-:Y:S01]  /*0af0*/  FFMA R61, R13.reuse, R4, R61 ;  /* 0x000000040d3d7223 */ /* 0x044fe2000000003d */
[C---:B------:R-:W-:Y:S01]  /*0b00*/  FFMA R56, R13.reuse, R5, R56 ;  /* 0x000000050d387223 */ /* 0x040fe20000000038 */
[C---:B------:R-:W-:Y:S01]  /*0b10*/  FFMA R59, R13.reuse, R6, R59 ;  /* 0x000000060d3b7223 */ /* 0x040fe2000000003b */
[----:B------:R-:W-:Y:S01]  /*0b20*/  FFMA R54, R13, R7, R54 ;  /* 0x000000070d367223 */ /* 0x000fe20000000036 */
[C---:B---3--:R-:W-:Y:S01]  /*0b30*/  FFMA R53, R14.reuse, R4, R53 ;  /* 0x000000040e357223 */ /* 0x048fe20000000035 */
[C---:B------:R-:W-:Y:S01]  /*0b40*/  FFMA R46, R14.reuse, R5, R46 ;  /* 0x000000050e2e7223 */ /* 0x040fe2000000002e */
[C---:B------:R-:W-:Y:S01]  /*0b50*/  FFMA R51, R14.reuse, R6, R51 ;  /* 0x000000060e337223 */ /* 0x040fe20000000033 */
[----:B------:R-:W-:Y:S01]  /*0b60*/  FFMA R44, R14, R7, R44 ;  /* 0x000000070e2c7223 */ /* 0x000fe2000000002c */
[C---:B----4-:R-:W-:Y:S01]  /*0b70*/  FFMA R45, R15.reuse, R4, R45 ;  /* 0x000000040f2d7223 */ /* 0x050fe2000000002d */
[C---:B------:R-:W-:Y:S01]  /*0b80*/  FFMA R38, R15.reuse, R5, R38 ;  /* 0x000000050f267223 */ /* 0x040fe20000000026 */
[C---:B------:R-:W-:Y:S01]  /*0b90*/  FFMA R43, R15.reuse, R6, R43 ;  /* 0x000000060f2b7223 */ /* 0x040fe2000000002b */
[----:B------:R-:W-:Y:S01]  /*0ba0*/  FFMA R36, R15, R7, R36 ;  /* 0x000000070f247223 */ /* 0x000fe20000000024 */
[C---:B-----5:R-:W-:Y:S01]  /*0bb0*/  FFMA R37, R20.reuse, R4, R37 ;  /* 0x0000000414257223 */ /* 0x060fe20000000025 */
[C---:B------:R-:W-:Y:S01]  /*0bc0*/  FFMA R30, R20.reuse, R5, R30 ;  /* 0x00000005141e7223 */ /* 0x040fe2000000001e */
[C---:B------:R-:W-:Y:S01]  /*0bd0*/  FFMA R35, R20.reuse, R6, R35 ;  /* 0x0000000614237223 */ /* 0x040fe20000000023 */
[----:B------:R-:W-:Y:S01]  /*0be0*/  FFMA R28, R20, R7, R28 ;  /* 0x00000007141c7223 */ /* 0x000fe2000000001c */
[C---:B------:R-:W-:Y:S01]  /*0bf0*/  FFMA R29, R21.reuse, R4, R29 ;  /* 0x00000004151d7223 */ /* 0x040fe2000000001d */
[C---:B------:R-:W-:Y:S01]  /*0c00*/  FFMA R22, R21.reuse, R5, R22 ;  /* 0x0000000515167223 */ /* 0x040fe20000000016 */
[C---:B------:R-:W-:Y:S01]  /*0c10*/  FFMA R27, R21.reuse, R6, R27 ;  /* 0x00000006151b7223 */ /* 0x040fe2000000001b */
[----:B------:R-:W-:Y:S01]  /*0c20*/  FFMA R18, R21, R7, R18 ;  /* 0x0000000715127223 */ /* 0x000fe20000000012 */
[C---:B------:R-:W-:Y:S01]  /*0c30*/  FFMA R79, R91.reuse, R4, R79 ;  /* 0x000000045b4f7223 */ /* 0x040fe2000000004f */
[C---:B------:R-:W-:Y:S01]  /*0c40*/  FFMA R76, R91.reuse, R5, R76 ;  /* 0x000000055b4c7223 */ /* 0x040fe2000000004c */
[C---:B------:R-:W-:Y:S01]  /*0c50*/  FFMA R81, R91.reuse, R6, R81 ;  /* 0x000000065b517223 */ /* 0x040fe20000000051 */
[----:B------:R-:W-:Y:S01]  /*0c60*/  FFMA R78, R91, R7, R78 ;  /* 0x000000075b4e7223 */ /* 0x000fe2000000004e */
[-C--:B------:R-:W-:Y:S01]  /*0c70*/  FFMA R73, R3, R8.reuse, R73 ;  /* 0x0000000803497223 */ /* 0x080fe20000000049 */
[-C--:B------:R-:W-:Y:S01]  /*0c80*/  FFMA R65, R12, R8.reuse, R65 ;  /* 0x000000080c417223 */ /* 0x080fe20000000041 */
[-C--:B------:R-:W-:Y:S01]  /*0c90*/  FFMA R57, R13, R8.reuse, R57 ;  /* 0x000000080d397223 */ /* 0x080fe20000000039 */
[-C--:B------:R-:W-:Y:S01]  /*0ca0*/  FFMA R49, R14, R8.reuse, R49 ;  /* 0x000000080e317223 */ /* 0x080fe20000000031 */
[-C--:B------:R-:W-:Y:S01]  /*0cb0*/  FFMA R41, R15, R8.reuse, R41 ;  /* 0x000000080f297223 */ /* 0x080fe20000000029 */
[-C--:B------:R-:W-:Y:S01]  /*0cc0*/  FFMA R33, R20, R8.reuse, R33 ;  /* 0x0000000814217223 */ /* 0x080fe20000000021 */
[-C--:B------:R-:W-:Y:S01]  /*0cd0*/  FFMA R25, R21, R8.reuse, R25 ;  /* 0x0000000815197223 */ /* 0x080fe20000000019 */
        /* <DEDUP_REMOVED lines=25> */
[----:B------:R-:W-:Y:S06]  /*0e70*/  BRA.U UP0, `(.L_x_5) ;  /* 0xfffffff900c87547 */ /* 0x000fec000b83ffff */
[----:B------:R-:W-:Y:S01]  /*0e80*/  BAR.SYNC.DEFER_BLOCKING 0x0 ;  /* 0x0000000000007b1d */ /* 0x000fe20000010000 */
[----:B------:R-:W-:-:S04]  /*0e90*/  UIADD3 UR38, UPT, UPT, UR38, 0x8, URZ ;  /* 0x0000000826267890 */ /* 0x000fc8000fffe0ff */
[----:B------:R-:W-:-:S09]  /*0ea0*/  UISETP.GE.U32.AND UP0, UPT, UR38, 0x400, UPT ;  /* 0x000004002600788c */ /* 0x000fd2000bf06070 */
[----:B------:R-:W-:Y:S05]  /*0eb0*/  BRA.U !UP0, `(.L_x_6) ;  /* 0xfffffff508407547 */ /* 0x000fea000b83ffff */
[----:B------:R-:W0:Y:S01]  /*0ec0*/  LDC.64 R2, c[0x0][0x390] ;  /* 0x0000e400ff027b82 */ /* 0x000e220000000a00 */
[----:B------:R-:W-:-:S05]  /*0ed0*/  LEA R89, R90, R89, 0xa ;  /* 0x000000595a597211 */ /* 0x000fca00078e50ff */
[----:B0-----:R-:W-:-:S05]  /*0ee0*/  IMAD.WIDE R2, R89, 0x4, R2 ;  /* 0x0000000459027825 */ /* 0x001fca00078e0202 */
[----:B------:R-:W-:Y:S04]  /*0ef0*/  STG.E desc[UR36][R2.64], R77 ;  /* 0x0000004d02007986 */ /* 0x000fe8000c101924 */
        /* <DEDUP_REMOVED lines=62> */
[----:B------:R-:W-:Y:S01]  /*12e0*/  STG.E desc[UR36][R2.64+0x701c], R82 ;  /* 0x00701c5202007986 */ /* 0x000fe2000c101924 */
[----:B------:R-:W-:Y:S05]  /*12f0*/  EXIT ;  /* 0x000000000000794d */ /* 0x000fea0003800000 */
.L_x_7:
[----:B------:R-:W-:-:S00]  /*1300*/  BRA `(.L_x_7) ;  /* 0xfffffffc00fc7947 */ /* 0x000fc0000383ffff */
[----:B------:R-:W-:-:S00]  /*1310*/  NOP ;  /* 0x0000000000007918 */ /* 0x000fc00000000000 */
        /* <DEDUP_REMOVED lines=14> */
.L_x_8:


//--------------------- .nv.global.init           --------------------------
	.section	.nv.global.init,"aw",@progbits
.nv.global.init:
	.type		$str$2,@object
	.size		$str$2,($str - $str$2)
$str$2:
        /*0000*/ 	.byte	0x62, 0x6c, 0x6f, 0x63, 0x6b, 0x44, 0x69, 0x6d, 0x2e, 0x78, 0x20, 0x3e, 0x3d, 0x20, 0x42, 0x4b
        /*0010*/ 	.byte	0x00
	.type		$str,@object
	.size		$str,($str$1 - $str)
$str:
        /*0011*/ 	.byte	0x62, 0x6c, 0x6f, 0x63, 0x6b, 0x44, 0x69, 0x6d, 0x2e, 0x79, 0x20, 0x3e, 0x3d, 0x20, 0x42, 0x4b
        /*0021*/ 	.byte	0x00
	.type		$str$1,@object
	.size		$str$1,(__unnamed_1 - $str$1)
$str$1:
        /*0022*/ 	.byte	0x2f, 0x74, 0x6d, 0x70, 0x2f, 0x73, 0x61, 0x73, 0x73, 0x5f, 0x63, 0x75, 0x5f, 0x5f, 0x77, 0x6e
        /*0032*/ 	.byte	0x5f, 0x64, 0x71, 0x62, 0x67, 0x2f, 0x6b, 0x2e, 0x63, 0x75, 0x00
	.type		__unnamed_1,@object
	.size		__unnamed_1,(.L_0 - __unnamed_1)
__unnamed_1:
        /*003d*/ 	.byte	0x76, 0x6f, 0x69, 0x64, 0x20, 0x6d, 0x61, 0x74, 0x72, 0x69, 0x78, 0x4d, 0x75, 0x6c, 0x28, 0x66
        /*004d*/ 	.byte	0x6c, 0x6f, 0x61, 0x74, 0x20, 0x2a, 0x2c, 0x20, 0x66, 0x6c, 0x6f, 0x61, 0x74, 0x20, 0x2a, 0x2c
        /*005d*/ 	.byte	0x20, 0x66, 0x6c, 0x6f, 0x61, 0x74, 0x20, 0x2a, 0x29, 0x00
.L_0:


//--------------------- .nv.shared._Z9matrixMulPfS_S_ --------------------------
	.section	.nv.shared._Z9matrixMulPfS_S_,"aw",@nobits
	.sectionflags	@""
	.align	4
.nv.shared._Z9matrixMulPfS_S_:
	.zero		9216


//--------------------- .nv.shared.reserved.0     --------------------------
	.section	.nv.shared.reserved.0,"aw",@nobits
	.weak		__nv_reservedSMEM_offset_0_alias
	.size		__nv_reservedSMEM_offset_0_alias, 0, 64
	.other		__nv_reservedSMEM_offset_0_alias,@"STO_CUDA_RESERVED_SHARED STV_DEFAULT"
__nv_reservedSMEM_offset_0_alias:
	.zero		0
	.zero		64


//--------------------- .nv.constant0._Z9matrixMulPfS_S_ --------------------------
	.section	.nv.constant0._Z9matrixMulPfS_S_,"a",@progbits
	.sectionflags	@""
	.align	4
.nv.constant0._Z9matrixMulPfS_S_:
	.zero		920


//--------------------- SYMBOLS --------------------------

	.type		.nv.reservedSmem.offset0,@object
	.size		.nv.reservedSmem.offset0,0x4
	.type		.nv.reservedSmem.cap,@object
	.size		.nv.reservedSmem.cap,0x4
	.type		__assertfail,@function
